//
// Generated by NVIDIA NVVM Compiler
//
// Compiler Build ID: CL-36424714
// Cuda compilation tools, release 13.0, V13.0.88
// Based on NVVM 20.0.0
//

.version 9.0
.target sm_100
.address_size 64

	// .globl	_Z16compute_diagonalPiS_S_PKcS1_iiiiiS_

.visible .entry _Z16compute_diagonalPiS_S_PKcS1_iiiiiS_(
	.param .u64 .ptr .align 1 _Z16compute_diagonalPiS_S_PKcS1_iiiiiS__param_0,
	.param .u64 .ptr .align 1 _Z16compute_diagonalPiS_S_PKcS1_iiiiiS__param_1,
	.param .u64 .ptr .align 1 _Z16compute_diagonalPiS_S_PKcS1_iiiiiS__param_2,
	.param .u64 .ptr .align 1 _Z16compute_diagonalPiS_S_PKcS1_iiiiiS__param_3,
	.param .u64 .ptr .align 1 _Z16compute_diagonalPiS_S_PKcS1_iiiiiS__param_4,
	.param .u32 _Z16compute_diagonalPiS_S_PKcS1_iiiiiS__param_5,
	.param .u32 _Z16compute_diagonalPiS_S_PKcS1_iiiiiS__param_6,
	.param .u32 _Z16compute_diagonalPiS_S_PKcS1_iiiiiS__param_7,
	.param .u32 _Z16compute_diagonalPiS_S_PKcS1_iiiiiS__param_8,
	.param .u32 _Z16compute_diagonalPiS_S_PKcS1_iiiiiS__param_9,
	.param .u64 .ptr .align 1 _Z16compute_diagonalPiS_S_PKcS1_iiiiiS__param_10
)
{
	.reg .pred 	%p<9>;
	.reg .b16 	%rs<5>;
	.reg .b32 	%r<44>;
	.reg .b64 	%rd<23>;

	ld.param.u64 	%rd2, [_Z16compute_diagonalPiS_S_PKcS1_iiiiiS__param_0];
	ld.param.u64 	%rd3, [_Z16compute_diagonalPiS_S_PKcS1_iiiiiS__param_1];
	ld.param.u64 	%rd4, [_Z16compute_diagonalPiS_S_PKcS1_iiiiiS__param_2];
	ld.param.u64 	%rd5, [_Z16compute_diagonalPiS_S_PKcS1_iiiiiS__param_3];
	ld.param.u64 	%rd6, [_Z16compute_diagonalPiS_S_PKcS1_iiiiiS__param_4];
	ld.param.u32 	%r13, [_Z16compute_diagonalPiS_S_PKcS1_iiiiiS__param_6];
	ld.param.u32 	%r14, [_Z16compute_diagonalPiS_S_PKcS1_iiiiiS__param_7];
	ld.param.u32 	%r15, [_Z16compute_diagonalPiS_S_PKcS1_iiiiiS__param_8];
	ld.param.u32 	%r16, [_Z16compute_diagonalPiS_S_PKcS1_iiiiiS__param_9];
	ld.param.u64 	%rd7, [_Z16compute_diagonalPiS_S_PKcS1_iiiiiS__param_10];
	mov.u32 	%r17, %tid.x;
	mov.u32 	%r18, %ctaid.x;
	mov.u32 	%r19, %ntid.x;
	mad.lo.s32 	%r1, %r18, %r19, %r17;
	setp.ge.s32 	%p1, %r1, %r16;
	@%p1 bra 	$L__BB0_9;
	cvta.to.global.u64 	%rd8, %rd3;
	cvta.to.global.u64 	%rd9, %rd5;
	cvta.to.global.u64 	%rd10, %rd6;
	add.s32 	%r2, %r15, %r1;
	sub.s32 	%r20, %r14, %r2;
	add.s32 	%r3, %r20, 2;
	sub.s32 	%r21, %r13, %r14;
	setp.gt.s32 	%p2, %r13, %r14;
	add.s32 	%r22, %r21, -2;
	selp.b32 	%r23, -1, %r22, %p2;
	add.s32 	%r24, %r2, %r23;
	cvt.s64.s32 	%rd11, %r2;
	add.s64 	%rd12, %rd9, %rd11;
	ld.global.u8 	%rs1, [%rd12+-1];
	cvt.s64.s32 	%rd13, %r3;
	add.s64 	%rd14, %rd10, %rd13;
	ld.global.u8 	%rs2, [%rd14+-1];
	add.s32 	%r25, %r14, 1;
	setp.lt.s32 	%p3, %r25, %r13;
	add.s32 	%r26, %r21, -4;
	selp.b32 	%r27, -2, %r26, %p3;
	add.s32 	%r28, %r2, %r27;
	add.s32 	%r4, %r24, -1;
	mul.wide.s32 	%rd15, %r28, 4;
	add.s64 	%rd1, %rd8, %rd15;
	min.s32 	%r29, %r2, %r3;
	setp.lt.s32 	%p4, %r29, 2;
	@%p4 bra 	$L__BB0_3;
	cvta.to.global.u64 	%rd16, %rd4;
	mul.wide.s32 	%rd17, %r4, 4;
	add.s64 	%rd18, %rd16, %rd17;
	ld.global.u32 	%r41, [%rd18];
	bra.uni 	$L__BB0_4;
$L__BB0_3:
	setp.lt.s32 	%p5, %r2, 2;
	mov.b32 	%r42, -2;
	mov.b32 	%r41, 0;
	@%p5 bra 	$L__BB0_5;
$L__BB0_4:
	ld.global.u32 	%r32, [%rd1];
	add.s32 	%r42, %r32, -2;
$L__BB0_5:
	setp.lt.s32 	%p6, %r3, 2;
	mov.b32 	%r43, -2;
	@%p6 bra 	$L__BB0_7;
	ld.global.u32 	%r34, [%rd1+4];
	add.s32 	%r43, %r34, -2;
$L__BB0_7:
	setp.eq.s16 	%p7, %rs1, %rs2;
	selp.b32 	%r35, 2, -1, %p7;
	add.s32 	%r36, %r41, %r35;
	max.s32 	%r37, %r36, %r42;
	max.s32 	%r38, %r37, %r43;
	max.s32 	%r12, %r38, 0;
	cvta.to.global.u64 	%rd19, %rd2;
	mul.wide.s32 	%rd20, %r1, 4;
	add.s64 	%rd21, %rd19, %rd20;
	st.global.u32 	[%rd21], %r12;
	setp.lt.s32 	%p8, %r38, 1;
	@%p8 bra 	$L__BB0_9;
	cvta.to.global.u64 	%rd22, %rd7;
	atom.global.max.s32 	%r39, [%rd22], %r12;
$L__BB0_9:
	ret;

}


// ===== COMPILED SASS (sm_100) =====

	.target	sm_100

	.elftype	@"ET_EXEC"


//--------------------- .note.nv.tkinfo           --------------------------
	.section	.note.nv.tkinfo,"",@"SHT_NOTE"
	.sectionflags	@"SHF_NOTE_NV_TKINFO"
	.tkinfo
        /*0018*/ 	.word	0x00000002
        /*0030*/ 	.string	""
        /*0030*/ 	.string	"ptxas"
        /*0030*/ 	.string	"Cuda compilation tools, release 13.0, V13.0.88"
        /*0030*/ 	.string	"Build cuda_13.0.r13.0/compiler.36424714_0"
        /*0030*/ 	.string	"-arch sm_100 -m 64 "



//--------------------- .note.nv.cuinfo           --------------------------
	.section	.note.nv.cuinfo,"",@"SHT_NOTE"
	.sectionflags	@"SHF_NOTE_NV_CUINFO"
        /*0018*/ 	.short	0x0002
        /*001a*/ 	.short	0x0064
        /*001c*/ 	.short	0x0082
	.zero		2


//--------------------- .nv.info                  --------------------------
	.section	.nv.info,"",@"SHT_CUDA_INFO"
	.align	4


	//----- nvinfo : EIATTR_REGCOUNT
	.align		4
        /*0000*/ 	.byte	0x04, 0x2f
        /*0002*/ 	.short	(.L_1 - .L_0)
	.align		4
.L_0:
        /*0004*/ 	.word	index@(_Z16compute_diagonalPiS_S_PKcS1_iiiiiS_)
        /*0008*/ 	.word	0x00000010


	//----- nvinfo : EIATTR_FRAME_SIZE
	.align		4
.L_1:
        /*000c*/ 	.byte	0x04, 0x11
        /*000e*/ 	.short	(.L_3 - .L_2)
	.align		4
.L_2:
        /*0010*/ 	.word	index@(_Z16compute_diagonalPiS_S_PKcS1_iiiiiS_)
        /*0014*/ 	.word	0x00000000


	//----- nvinfo : EIATTR_MIN_STACK_SIZE
	.align		4
.L_3:
        /*0018*/ 	.byte	0x04, 0x12
        /*001a*/ 	.short	(.L_5 - .L_4)
	.align		4
.L_4:
        /*001c*/ 	.word	index@(_Z16compute_diagonalPiS_S_PKcS1_iiiiiS_)
        /*0020*/ 	.word	0x00000000
.L_5:


//--------------------- .nv.compat                --------------------------
	.section	.nv.compat,"",@"SHT_CUDA_COMPAT_INFO"
	.align	4
        /*0000*/ 	.byte	0x02, 0x09, 0x00, 0x00, 0x02, 0x02, 0x01, 0x00, 0x02, 0x05, 0x05, 0x00, 0x03, 0x07, 0x01, 0x01
        /*0010*/ 	.byte	0x02, 0x03, 0x00, 0x00, 0x02, 0x06, 0x01, 0x00, 0x04, 0x0b, 0x08, 0x00, 0x09, 0x00, 0x00, 0x00
        /*0020*/ 	.byte	0x00, 0x00, 0x00, 0x00


//--------------------- .nv.info._Z16compute_diagonalPiS_S_PKcS1_iiiiiS_ --------------------------
	.section	.nv.info._Z16compute_diagonalPiS_S_PKcS1_iiiiiS_,"",@"SHT_CUDA_INFO"
	.sectionflags	@""
	.align	4


	//----- nvinfo : EIATTR_CUDA_API_VERSION
	.align		4
        /*0000*/ 	.byte	0x04, 0x37
        /*0002*/ 	.short	(.L_7 - .L_6)
.L_6:
        /*0004*/ 	.word	0x00000082


	//----- nvinfo : EIATTR_KPARAM_INFO
	.align		4
.L_7:
        /*0008*/ 	.byte	0x04, 0x17
        /*000a*/ 	.short	(.L_9 - .L_8)
.L_8:
        /*000c*/ 	.word	0x00000000
        /*0010*/ 	.short	0x000a
        /*0012*/ 	.short	0x0040
        /*0014*/ 	.byte	0x00, 0xf5, 0x21, 0x00


	//----- nvinfo : EIATTR_KPARAM_INFO
	.align		4
.L_9:
        /*0018*/ 	.byte	0x04, 0x17
        /*001a*/ 	.short	(.L_11 - .L_10)
.L_10:
        /*001c*/ 	.word	0x00000000
        /*0020*/ 	.short	0x0009
        /*0022*/ 	.short	0x0038
        /*0024*/ 	.byte	0x00, 0xf0, 0x11, 0x00


	//----- nvinfo : EIATTR_KPARAM_INFO
	.align		4
.L_11:
        /*0028*/ 	.byte	0x04, 0x17
        /*002a*/ 	.short	(.L_13 - .L_12)
.L_12:
        /*002c*/ 	.word	0x00000000
        /*0030*/ 	.short	0x0008
        /*0032*/ 	.short	0x0034
        /*0034*/ 	.byte	0x00, 0xf0, 0x11, 0x00


	//----- nvinfo : EIATTR_KPARAM_INFO
	.align		4
.L_13:
        /*0038*/ 	.byte	0x04, 0x17
        /*003a*/ 	.short	(.L_15 - .L_14)
.L_14:
        /*003c*/ 	.word	0x00000000
        /*0040*/ 	.short	0x0007
        /*0042*/ 	.short	0x0030
        /*0044*/ 	.byte	0x00, 0xf0, 0x11, 0x00


	//----- nvinfo : EIATTR_KPARAM_INFO
	.align		4
.L_15:
        /*0048*/ 	.byte	0x04, 0x17
        /*004a*/ 	.short	(.L_17 - .L_16)
.L_16:
        /*004c*/ 	.word	0x00000000
        /*0050*/ 	.short	0x0006
        /*0052*/ 	.short	0x002c
        /*0054*/ 	.byte	0x00, 0xf0, 0x11, 0x00


	//----- nvinfo : EIATTR_KPARAM_INFO
	.align		4
.L_17:
        /*0058*/ 	.byte	0x04, 0x17
        /*005a*/ 	.short	(.L_19 - .L_18)
.L_18:
        /*005c*/ 	.word	0x00000000
        /*0060*/ 	.short	0x0005
        /*0062*/ 	.short	0x0028
        /*0064*/ 	.byte	0x00, 0xf0, 0x11, 0x00


	//----- nvinfo : EIATTR_KPARAM_INFO
	.align		4
.L_19:
        /*0068*/ 	.byte	0x04, 0x17
        /*006a*/ 	.short	(.L_21 - .L_20)
.L_20:
        /*006c*/ 	.word	0x00000000
        /*0070*/ 	.short	0x0004
        /*0072*/ 	.short	0x0020
        /*0074*/ 	.byte	0x00, 0xf5, 0x21, 0x00


	//----- nvinfo : EIATTR_KPARAM_INFO
	.align		4
.L_21:
        /*0078*/ 	.byte	0x04, 0x17
        /*007a*/ 	.short	(.L_23 - .L_22)
.L_22:
        /*007c*/ 	.word	0x00000000
        /*0080*/ 	.short	0x0003
        /*0082*/ 	.short	0x0018
        /*0084*/ 	.byte	0x00, 0xf5, 0x21, 0x00


	//----- nvinfo : EIATTR_KPARAM_INFO
	.align		4
.L_23:
        /*0088*/ 	.byte	0x04, 0x17
        /*008a*/ 	.short	(.L_25 - .L_24)
.L_24:
        /*008c*/ 	.word	0x00000000
        /*0090*/ 	.short	0x0002
        /*0092*/ 	.short	0x0010
        /*0094*/ 	.byte	0x00, 0xf5, 0x21, 0x00


	//----- nvinfo : EIATTR_KPARAM_INFO
	.align		4
.L_25:
        /*0098*/ 	.byte	0x04, 0x17
        /*009a*/ 	.short	(.L_27 - .L_26)
.L_26:
        /*009c*/ 	.word	0x00000000
        /*00a0*/ 	.short	0x0001
        /*00a2*/ 	.short	0x0008
        /*00a4*/ 	.byte	0x00, 0xf5, 0x21, 0x00


	//----- nvinfo : EIATTR_KPARAM_INFO
	.align		4
.L_27:
        /*00a8*/ 	.byte	0x04, 0x17
        /*00aa*/ 	.short	(.L_29 - .L_28)
.L_28:
        /*00ac*/ 	.word	0x00000000
        /*00b0*/ 	.short	0x0000
        /*00b2*/ 	.short	0x0000
        /*00b4*/ 	.byte	0x00, 0xf5, 0x21, 0x00


	//----- nvinfo : EIATTR_SPARSE_MMA_MASK
	.align		4
.L_29:
        /*00b8*/ 	.byte	0x03, 0x50
        /*00ba*/ 	.short	0x0000


	//----- nvinfo : EIATTR_MAXREG_COUNT
	.align		4
        /*00bc*/ 	.byte	0x03, 0x1b
        /*00be*/ 	.short	0x00ff


	//----- nvinfo : EIATTR_MERCURY_ISA_VERSION
	.align		4
        /*00c0*/ 	.byte	0x03, 0x5f
        /*00c2*/ 	.short	0x0101


	//----- nvinfo : EIATTR_INT_WARP_WIDE_INSTR_OFFSETS
	.align		4
        /*00c4*/ 	.byte	0x04, 0x31
        /*00c6*/ 	.short	(.L_31 - .L_30)


	//   ....[0]....
.L_30:
        /*00c8*/ 	.word	0x00000440


	//   ....[1]....
        /*00cc*/ 	.word	0x00000450


	//----- nvinfo : EIATTR_VRC_CTA_INIT_COUNT
	.align		4
.L_31:
        /*00d0*/ 	.byte	0x02, 0x4a
	.zero		1
	.zero		1


	//----- nvinfo : EIATTR_EXIT_INSTR_OFFSETS
	.align		4
        /*00d4*/ 	.byte	0x04, 0x1c
        /*00d6*/ 	.short	(.L_33 - .L_32)


	//   ....[0]....
.L_32:
        /*00d8*/ 	.word	0x00000070


	//   ....[1]....
        /*00dc*/ 	.word	0x00000410


	//   ....[2]....
        /*00e0*/ 	.word	0x000004a0


	//----- nvinfo : EIATTR_CRS_STACK_SIZE
	.align		4
.L_33:
        /*00e4*/ 	.byte	0x04, 0x1e
        /*00e6*/ 	.short	(.L_35 - .L_34)
.L_34:
        /*00e8*/ 	.word	0x00000000


	//----- nvinfo : EIATTR_CBANK_PARAM_SIZE
	.align		4
.L_35:
        /*00ec*/ 	.byte	0x03, 0x19
        /*00ee*/ 	.short	0x0048


	//----- nvinfo : EIATTR_PARAM_CBANK
	.align		4
        /*00f0*/ 	.byte	0x04, 0x0a
        /*00f2*/ 	.short	(.L_37 - .L_36)
	.align		4
.L_36:
        /*00f4*/ 	.word	index@(.nv.constant0._Z16compute_diagonalPiS_S_PKcS1_iiiiiS_)
        /*00f8*/ 	.short	0x0380
        /*00fa*/ 	.short	0x0048


	//----- nvinfo : EIATTR_SW_WAR
	.align		4
.L_37:
        /*00fc*/ 	.byte	0x04, 0x36
        /*00fe*/ 	.short	(.L_39 - .L_38)
.L_38:
        /*0100*/ 	.word	0x00000008
.L_39:


//--------------------- .nv.callgraph             --------------------------
	.section	.nv.callgraph,"",@"SHT_CUDA_CALLGRAPH"
	.align	4
	.sectionentsize	8
	.align		4
        /*0000*/ 	.word	0x00000000
	.align		4
        /*0004*/ 	.word	0xffffffff
	.align		4
        /*0008*/ 	.word	0x00000000
	.align		4
        /*000c*/ 	.word	0xfffffffe
	.align		4
        /*0010*/ 	.word	0x00000000
	.align		4
        /*0014*/ 	.word	0xfffffffd
	.align		4
        /*0018*/ 	.word	0x00000000
	.align		4
        /*001c*/ 	.word	0xfffffffc


//--------------------- .text._Z16compute_diagonalPiS_S_PKcS1_iiiiiS_ --------------------------
	.section	.text._Z16compute_diagonalPiS_S_PKcS1_iiiiiS_,"ax",@progbits
	.align	128
        .global         _Z16compute_diagonalPiS_S_PKcS1_iiiiiS_
        .type           _Z16compute_diagonalPiS_S_PKcS1_iiiiiS_,@function
        .size           _Z16compute_diagonalPiS_S_PKcS1_iiiiiS_,(.L_x_5 - _Z16compute_diagonalPiS_S_PKcS1_iiiiiS_)
        .other          _Z16compute_diagonalPiS_S_PKcS1_iiiiiS_,@"STO_CUDA_ENTRY STV_DEFAULT"
_Z16compute_diagonalPiS_S_PKcS1_iiiiiS_:
.text._Z16compute_diagonalPiS_S_PKcS1_iiiiiS_:
[----:B------:R-:W-:Y:S01]  /*0000*/  LDC R1, c[0x0][0x37c] ;  /* 0x0000df00ff017b82 */ /* 0x000fe20000000800 */
[----:B------:R-:W0:Y:S07]  /*0010*/  S2R R0, SR_TID.X ;  /* 0x0000000000007919 */ /* 0x000e2e0000002100 */
[----:B------:R-:W0:Y:S01]  /*0020*/  S2UR UR4, SR_CTAID.X ;  /* 0x00000000000479c3 */ /* 0x000e220000002500 */
[----:B------:R-:W1:Y:S07]  /*0030*/  LDCU UR5, c[0x0][0x3b8] ;  /* 0x00007700ff0577ac */ /* 0x000e6e0008000800 */
[----:B------:R-:W0:Y:S02]  /*0040*/  LDC R3, c[0x0][0x360] ;  /* 0x0000d800ff037b82 */ /* 0x000e240000000800 */
[----:B0-----:R-:W-:-:S05]  /*0050*/  IMAD R0, R3, UR4, R0 ;  /* 0x0000000403007c24 */ /* 0x001fca000f8e0200 */
[----:B-1----:R-:W-:-:S13]  /*0060*/  ISETP.GE.AND P0, PT, R0, UR5, PT ;  /* 0x0000000500007c0c */ /* 0x002fda000bf06270 */
[----:B------:R-:W-:Y:S05]  /*0070*/  @P0 EXIT ;  /* 0x000000000000094d */ /* 0x000fea0003800000 */
[----:B------:R-:W0:Y:S01]  /*0080*/  LDC.64 R2, c[0x0][0x3b0] ;  /* 0x0000ec00ff027b82 */ /* 0x000e220000000a00 */
[----:B------:R-:W1:Y:S01]  /*0090*/  LDCU UR4, c[0x0][0x3ac] ;  /* 0x00007580ff0477ac */ /* 0x000e620008000800 */
[----:B------:R-:W2:Y:S01]  /*00a0*/  LDCU.64 UR10, c[0x0][0x3a0] ;  /* 0x00007400ff0a77ac */ /* 0x000ea20008000a00 */
[----:B------:R-:W3:Y:S01]  /*00b0*/  LDCU.64 UR8, c[0x0][0x398] ;  /* 0x00007300ff0877ac */ /* 0x000ee20008000a00 */
[----:B------:R-:W4:Y:S01]  /*00c0*/  LDCU.64 UR6, c[0x0][0x358] ;  /* 0x00006b00ff0677ac */ /* 0x000f220008000a00 */
[----:B0-----:R-:W-:Y:S01]  /*00d0*/  IMAD.IADD R12, R0, 0x1, R3 ;  /* 0x00000001000c7824 */ /* 0x001fe200078e0203 */
[C---:B-1----:R-:W-:Y:S02]  /*00e0*/  IADD3 R13, PT, PT, -R2.reuse, UR4, RZ ;  /* 0x00000004020d7c10 */ /* 0x042fe4000fffe1ff */
[----:B------:R-:W-:Y:S02]  /*00f0*/  ISETP.LT.AND P1, PT, R2, UR4, PT ;  /* 0x0000000402007c0c */ /* 0x000fe4000bf21270 */
[----:B------:R-:W-:-:S04]  /*0100*/  IADD3 R3, PT, PT, -R12, 0x2, R2 ;  /* 0x000000020c037810 */ /* 0x000fc80007ffe102 */
[----:B------:R-:W-:Y:S02]  /*0110*/  VIMNMX R4, PT, PT, R12, R3, PT ;  /* 0x000000030c047248 */ /* 0x000fe40003fe0100 */
[----:B--2---:R-:W-:Y:S02]  /*0120*/  IADD3 R10, P2, PT, R3, UR10, RZ ;  /* 0x0000000a030a7c10 */ /* 0x004fe4000ff5e0ff */
[----:B------:R-:W-:Y:S01]  /*0130*/  ISETP.GE.AND P0, PT, R4, 0x2, PT ;  /* 0x000000020400780c */ /* 0x000fe20003f06270 */
[----:B------:R-:W-:Y:S01]  /*0140*/  VIADD R4, R13, 0xfffffffe ;  /* 0xfffffffe0d047836 */ /* 0x000fe20000000000 */
[----:B------:R-:W-:-:S04]  /*0150*/  LEA.HI.X.SX32 R11, R3, UR11, 0x1, P2 ;  /* 0x0000000b030b7c11 */ /* 0x000fc800090f0eff */
[----:B------:R-:W-:Y:S02]  /*0160*/  SEL R5, R4, 0xffffffff, !P1 ;  /* 0xffffffff04057807 */ /* 0x000fe40004800000 */
[C---:B---3--:R-:W-:Y:S01]  /*0170*/  IADD3 R8, P1, PT, R12.reuse, UR8, RZ ;  /* 0x000000080c087c10 */ /* 0x048fe2000ff3e0ff */
[----:B----4-:R0:W5:Y:S01]  /*0180*/  LDG.E.U8 R11, desc[UR6][R10.64+-0x1] ;  /* 0xffffff060a0b7981 */ /* 0x010162000c1e1100 */
[C---:B------:R-:W-:Y:S02]  /*0190*/  IADD3 R5, PT, PT, R12.reuse, -0x1, R5 ;  /* 0xffffffff0c057810 */ /* 0x040fe40007ffe005 */
[----:B------:R-:W-:Y:S01]  /*01a0*/  LEA.HI.X.SX32 R9, R12, UR9, 0x1, P1 ;  /* 0x000000090c097c11 */ /* 0x000fe200088f0eff */
[----:B------:R-:W1:Y:S04]  /*01b0*/  @P0 LDC.64 R6, c[0x0][0x390] ;  /* 0x0000e400ff060b82 */ /* 0x000e680000000a00 */
[----:B------:R0:W5:Y:S01]  /*01c0*/  LDG.E.U8 R8, desc[UR6][R8.64+-0x1] ;  /* 0xffffff0608087981 */ /* 0x000162000c1e1100 */
[----:B-1----:R-:W-:-:S03]  /*01d0*/  @P0 IMAD.WIDE R6, R5, 0x4, R6 ;  /* 0x0000000405060825 */ /* 0x002fc600078e0206 */
[----:B------:R-:W1:Y:S03]  /*01e0*/  LDC.64 R4, c[0x0][0x388] ;  /* 0x0000e200ff047b82 */ /* 0x000e660000000a00 */
[----:B------:R0:W5:Y:S01]  /*01f0*/  @P0 LDG.E R6, desc[UR6][R6.64] ;  /* 0x0000000606060981 */ /* 0x000162000c1e1900 */
[----:B------:R-:W-:Y:S02]  /*0200*/  VIADD R2, R2, 0x1 ;  /* 0x0000000102027836 */ /* 0x000fe40000000000 */
[----:B------:R-:W-:-:S03]  /*0210*/  VIADD R13, R13, 0xfffffffc ;  /* 0xfffffffc0d0d7836 */ /* 0x000fc60000000000 */
[----:B------:R-:W-:-:S04]  /*0220*/  ISETP.GE.AND P1, PT, R2, UR4, PT ;  /* 0x0000000402007c0c */ /* 0x000fc8000bf26270 */
[----:B------:R-:W-:Y:S01]  /*0230*/  SEL R13, R13, 0xfffffffe, P1 ;  /* 0xfffffffe0d0d7807 */ /* 0x000fe20000800000 */
[----:B------:R-:W-:Y:S04]  /*0240*/  BSSY.RECONVERGENT B0, `(.L_x_0) ;  /* 0x000000d000007945 */ /* 0x000fe80003800200 */
[----:B------:R-:W-:Y:S01]  /*0250*/  BSSY.RELIABLE B1, `(.L_x_1) ;  /* 0x0000009000017945 */ /* 0x000fe20003800100 */
[----:B------:R-:W-:-:S04]  /*0260*/  IMAD.IADD R13, R12, 0x1, R13 ;  /* 0x000000010c0d7824 */ /* 0x000fc800078e020d */
[----:B-1----:R-:W-:Y:S01]  /*0270*/  IMAD.WIDE R4, R13, 0x4, R4 ;  /* 0x000000040d047825 */ /* 0x002fe200078e0204 */
[----:B0-----:R-:W-:Y:S06]  /*0280*/  @P0 BRA `(.L_x_2) ;  /* 0x0000000000140947 */ /* 0x001fec0003800000 */
[----:B------:R-:W-:Y:S01]  /*0290*/  ISETP.GE.AND P0, PT, R12, 0x2, PT ;  /* 0x000000020c00780c */ /* 0x000fe20003f06270 */
[----:B------:R-:W-:Y:S02]  /*02a0*/  IMAD.MOV.U32 R7, RZ, RZ, -0x2 ;  /* 0xfffffffeff077424 */ /* 0x000fe400078e00ff */
[----:B-----5:R-:W-:-:S10]  /*02b0*/  IMAD.MOV.U32 R6, RZ, RZ, RZ ;  /* 0x000000ffff067224 */ /* 0x020fd400078e00ff */
[----:B------:R-:W-:Y:S05]  /*02c0*/  @!P0 BREAK.RELIABLE B1 ;  /* 0x0000000000018942 */ /* 0x000fea0003800100 */
[----:B------:R-:W-:Y:S05]  /*02d0*/  @!P0 BRA `(.L_x_3) ;  /* 0x00000000000c8947 */ /* 0x000fea0003800000 */
.L_x_2:
[----:B------:R-:W-:Y:S05]  /*02e0*/  BSYNC.RELIABLE B1 ;  /* 0x0000000000017941 */ /* 0x000fea0003800100 */
.L_x_1:
[----:B------:R-:W2:Y:S02]  /*02f0*/  LDG.E R7, desc[UR6][R4.64] ;  /* 0x0000000604077981 */ /* 0x000ea4000c1e1900 */
[----:B--2---:R-:W-:-:S07]  /*0300*/  VIADD R7, R7, 0xfffffffe ;  /* 0xfffffffe07077836 */ /* 0x004fce0000000000 */
.L_x_3:
[----:B------:R-:W-:Y:S05]  /*0310*/  BSYNC.RECONVERGENT B0 ;  /* 0x0000000000007941 */ /* 0x000fea0003800200 */
.L_x_0:
[----:B------:R-:W-:Y:S05]  /*0320*/  WARPSYNC.ALL ;  /* 0x0000000000007948 */ /* 0x000fea0003800000 */
[----:B------:R-:W-:Y:S02]  /*0330*/  ISETP.GE.AND P0, PT, R3, 0x2, PT ;  /* 0x000000020300780c */ /* 0x000fe40003f06270 */
[----:B-----5:R-:W-:Y:S01]  /*0340*/  ISETP.NE.AND P1, PT, R8, R11, PT ;  /* 0x0000000b0800720c */ /* 0x020fe20003f25270 */
[----:B------:R-:W0:Y:S10]  /*0350*/  LDC.64 R2, c[0x0][0x380] ;  /* 0x0000e000ff027b82 */ /* 0x000e340000000a00 */
[----:B------:R-:W2:Y:S01]  /*0360*/  @P0 LDG.E R4, desc[UR6][R4.64+0x4] ;  /* 0x0000040604040981 */ /* 0x000ea2000c1e1900 */
[----:B------:R-:W-:-:S02]  /*0370*/  VIADD R8, R6, 0x2 ;  /* 0x0000000206087836 */ /* 0x000fc40000000000 */
[----:B------:R-:W-:Y:S02]  /*0380*/  @P1 VIADD R8, R6, 0xffffffff ;  /* 0xffffffff06081836 */ /* 0x000fe40000000000 */
[----:B------:R-:W-:-:S03]  /*0390*/  IMAD.MOV.U32 R6, RZ, RZ, -0x2 ;  /* 0xfffffffeff067424 */ /* 0x000fc600078e00ff */
[----:B------:R-:W-:Y:S01]  /*03a0*/  VIMNMX R7, PT, PT, R7, R8, !PT ;  /* 0x0000000807077248 */ /* 0x000fe20007fe0100 */
[----:B0-----:R-:W-:-:S04]  /*03b0*/  IMAD.WIDE R2, R0, 0x4, R2 ;  /* 0x0000000400027825 */ /* 0x001fc800078e0202 */
[----:B--2---:R-:W-:-:S05]  /*03c0*/  @P0 VIADD R6, R4, 0xfffffffe ;  /* 0xfffffffe04060836 */ /* 0x004fca0000000000 */
[CC--:B------:R-:W-:Y:S02]  /*03d0*/  VIMNMX R8, PT, PT, R7.reuse, R6.reuse, !PT ;  /* 0x0000000607087248 */ /* 0x0c0fe40007fe0100 */
[----:B------:R-:W-:Y:S02]  /*03e0*/  VIMNMX.RELU R7, PT, PT, R7, R6, !PT ;  /* 0x0000000607077248 */ /* 0x000fe40007fe1100 */
[----:B------:R-:W-:-:S03]  /*03f0*/  ISETP.GE.AND P0, PT, R8, 0x1, PT ;  /* 0x000000010800780c */ /* 0x000fc60003f06270 */
[----:B------:R0:W-:Y:S10]  /*0400*/  STG.E desc[UR6][R2.64], R7 ;  /* 0x0000000702007986 */ /* 0x0001f4000c101906 */
[----:B------:R-:W-:Y:S05]  /*0410*/  @!P0 EXIT ;  /* 0x000000000000894d */ /* 0x000fea0003800000 */
[----:B------:R-:W1:Y:S01]  /*0420*/  S2R R0, SR_LANEID ;  /* 0x0000000000007919 */ /* 0x000e620000000000 */
[----:B0-----:R-:W0:Y:S01]  /*0430*/  LDC.64 R2, c[0x0][0x3c0] ;  /* 0x0000f000ff027b82 */ /* 0x001e220000000a00 */
[----:B------:R-:W-:Y:S01]  /*0440*/  VOTEU.ANY UR4, UPT, PT ;  /* 0x0000000000047886 */ /* 0x000fe200038e0100 */
[----:B------:R-:W-:Y:S01]  /*0450*/  CREDUX.MAX.S32 UR5, R7 ;  /* 0x00000000070572cc */ /* 0x000fe20000000200 */
[----:B------:R-:W-:-:S12]  /*0460*/  UFLO.U32 UR4, UR4 ;  /* 0x00000004000472bd */ /* 0x000fd800080e0000 */
[----:B------:R-:W-:Y:S01]  /*0470*/  IMAD.U32 R5, RZ, RZ, UR5 ;  /* 0x00000005ff057e24 */ /* 0x000fe2000f8e00ff */
[----:B-1----:R-:W-:-:S13]  /*0480*/  ISETP.EQ.U32.AND P0, PT, R0, UR4, PT ;  /* 0x0000000400007c0c */ /* 0x002fda000bf02070 */
[----:B0-----:R-:W-:Y:S01]  /*0490*/  @P0 REDG.E.MAX.S32.STRONG.GPU desc[UR6][R2.64], R5 ;  /* 0x000000050200098e */ /* 0x001fe2000d12e306 */
[----:B------:R-:W-:Y:S05]  /*04a0*/  EXIT ;  /* 0x000000000000794d */ /* 0x000fea0003800000 */
.L_x_4:
[----:B------:R-:W-:-:S00]  /*04b0*/  BRA `(.L_x_4) ;  /* 0xfffffffc00fc7947 */ /* 0x000fc0000383ffff */
[----:B------:R-:W-:-:S00]  /*04c0*/  NOP ;  /* 0x0000000000007918 */ /* 0x000fc00000000000 */
        /* <DEDUP_REMOVED lines=11> */
.L_x_5:


//--------------------- .nv.shared.reserved.0     --------------------------
	.section	.nv.shared.reserved.0,"aw",@nobits
	.weak		__nv_reservedSMEM_offset_0_alias
	.size		__nv_reservedSMEM_offset_0_alias, 0, 64
	.other		__nv_reservedSMEM_offset_0_alias,@"STO_CUDA_RESERVED_SHARED STV_DEFAULT"
__nv_reservedSMEM_offset_0_alias:
	.zero		0
	.zero		64


//--------------------- .nv.constant0._Z16compute_diagonalPiS_S_PKcS1_iiiiiS_ --------------------------
	.section	.nv.constant0._Z16compute_diagonalPiS_S_PKcS1_iiiiiS_,"a",@progbits
	.sectionflags	@""
	.align	4
.nv.constant0._Z16compute_diagonalPiS_S_PKcS1_iiiiiS_:
	.zero		968


//--------------------- SYMBOLS --------------------------

	.type		.nv.reservedSmem.offset0,@object
	.size		.nv.reservedSmem.offset0,0x4
